//
// Generated by NVIDIA NVVM Compiler
//
// Compiler Build ID: CL-36424714
// Cuda compilation tools, release 13.0, V13.0.88
// Based on NVVM 20.0.0
//

.version 9.0
.target sm_100
.address_size 64

	// .globl	_Z14matrixAdditionPfS_S_i
.extern .func  (.param .b32 func_retval0) vprintf
(
	.param .b64 vprintf_param_0,
	.param .b64 vprintf_param_1
)
;
.global .align 1 .b8 $str[24] = {67, 85, 68, 65, 32, 115, 97, 105, 100, 58, 32, 104, 101, 108, 108, 111, 32, 119, 111, 114, 108, 100, 10};

.visible .entry _Z14matrixAdditionPfS_S_i(
	.param .u64 .ptr .align 1 _Z14matrixAdditionPfS_S_i_param_0,
	.param .u64 .ptr .align 1 _Z14matrixAdditionPfS_S_i_param_1,
	.param .u64 .ptr .align 1 _Z14matrixAdditionPfS_S_i_param_2,
	.param .u32 _Z14matrixAdditionPfS_S_i_param_3
)
{
	.reg .pred 	%p<2>;
	.reg .b32 	%r<6>;
	.reg .b32 	%f<4>;
	.reg .b64 	%rd<11>;

	ld.param.u64 	%rd1, [_Z14matrixAdditionPfS_S_i_param_0];
	ld.param.u64 	%rd2, [_Z14matrixAdditionPfS_S_i_param_1];
	ld.param.u64 	%rd3, [_Z14matrixAdditionPfS_S_i_param_2];
	ld.param.u32 	%r2, [_Z14matrixAdditionPfS_S_i_param_3];
	mov.u32 	%r3, %tid.x;
	mov.u32 	%r4, %ctaid.x;
	mov.u32 	%r5, %ntid.x;
	mad.lo.s32 	%r1, %r4, %r5, %r3;
	setp.ge.s32 	%p1, %r1, %r2;
	@%p1 bra 	$L__BB0_2;
	cvta.to.global.u64 	%rd4, %rd1;
	cvta.to.global.u64 	%rd5, %rd2;
	cvta.to.global.u64 	%rd6, %rd3;
	mul.wide.s32 	%rd7, %r1, 4;
	add.s64 	%rd8, %rd4, %rd7;
	ld.global.f32 	%f1, [%rd8];
	add.s64 	%rd9, %rd5, %rd7;
	ld.global.f32 	%f2, [%rd9];
	add.f32 	%f3, %f1, %f2;
	add.s64 	%rd10, %rd6, %rd7;
	st.global.f32 	[%rd10], %f3;
$L__BB0_2:
	ret;

}
	// .globl	_Z4testPPi
.visible .entry _Z4testPPi(
	.param .u64 .ptr .align 1 _Z4testPPi_param_0
)
{
	.reg .b32 	%r<5>;
	.reg .b64 	%rd<9>;

	ld.param.u64 	%rd1, [_Z4testPPi_param_0];
	cvta.to.global.u64 	%rd2, %rd1;
	mov.u32 	%r1, %tid.x;
	mov.u32 	%r2, %tid.y;
	mul.wide.u32 	%rd3, %r1, 8;
	add.s64 	%rd4, %rd2, %rd3;
	ld.global.u64 	%rd5, [%rd4];
	cvta.to.global.u64 	%rd6, %rd5;
	mul.wide.u32 	%rd7, %r2, 4;
	add.s64 	%rd8, %rd6, %rd7;
	ld.global.u32 	%r3, [%rd8];
	add.s32 	%r4, %r3, 1;
	st.global.u32 	[%rd8], %r4;
	ret;

}
	// .globl	_Z5test2i
.visible .entry _Z5test2i(
	.param .u32 _Z5test2i_param_0
)
{
	.reg .b32 	%r<3>;
	.reg .b64 	%rd<3>;

	mov.u64 	%rd1, $str;
	cvta.global.u64 	%rd2, %rd1;
	{ // callseq 0, 0
	.param .b64 param0;
	st.param.b64 	[param0], %rd2;
	.param .b64 param1;
	st.param.b64 	[param1], 0;
	.param .b32 retval0;
	call.uni (retval0), 
	vprintf, 
	(
	param0, 
	param1
	);
	ld.param.b32 	%r1, [retval0];
	} // callseq 0
	ret;

}


// ===== COMPILED SASS (sm_100) =====

	.target	sm_100

	.elftype	@"ET_EXEC"


//--------------------- .note.nv.tkinfo           --------------------------
	.section	.note.nv.tkinfo,"",@"SHT_NOTE"
	.sectionflags	@"SHF_NOTE_NV_TKINFO"
	.tkinfo
        /*0018*/ 	.word	0x00000002
        /*0030*/ 	.string	""
        /*0030*/ 	.string	"ptxas"
        /*0030*/ 	.string	"Cuda compilation tools, release 13.0, V13.0.88"
        /*0030*/ 	.string	"Build cuda_13.0.r13.0/compiler.36424714_0"
        /*0030*/ 	.string	"-arch sm_100 -m 64 "



//--------------------- .note.nv.cuinfo           --------------------------
	.section	.note.nv.cuinfo,"",@"SHT_NOTE"
	.sectionflags	@"SHF_NOTE_NV_CUINFO"
        /*0018*/ 	.short	0x0002
        /*001a*/ 	.short	0x0064
        /*001c*/ 	.short	0x0082
	.zero		2


//--------------------- .nv.info                  --------------------------
	.section	.nv.info,"",@"SHT_CUDA_INFO"
	.align	4


	//----- nvinfo : EIATTR_REGCOUNT
	.align		4
        /*0000*/ 	.byte	0x04, 0x2f
        /*0002*/ 	.short	(.L_2 - .L_1)
	.align		4
.L_1:
        /*0004*/ 	.word	index@(_Z14matrixAdditionPfS_S_i)
        /*0008*/ 	.word	0x0000000c


	//----- nvinfo : EIATTR_FRAME_SIZE
	.align		4
.L_2:
        /*000c*/ 	.byte	0x04, 0x11
        /*000e*/ 	.short	(.L_4 - .L_3)
	.align		4
.L_3:
        /*0010*/ 	.word	index@(_Z14matrixAdditionPfS_S_i)
        /*0014*/ 	.word	0x00000000


	//----- nvinfo : EIATTR_REGCOUNT
	.align		4
.L_4:
        /*0018*/ 	.byte	0x04, 0x2f
        /*001a*/ 	.short	(.L_6 - .L_5)
	.align		4
.L_5:
        /*001c*/ 	.word	index@(_Z4testPPi)
        /*0020*/ 	.word	0x0000000a


	//----- nvinfo : EIATTR_FRAME_SIZE
	.align		4
.L_6:
        /*0024*/ 	.byte	0x04, 0x11
        /*0026*/ 	.short	(.L_8 - .L_7)
	.align		4
.L_7:
        /*0028*/ 	.word	index@(_Z4testPPi)
        /*002c*/ 	.word	0x00000000


	//----- nvinfo : EIATTR_REGCOUNT
	.align		4
.L_8:
        /*0030*/ 	.byte	0x04, 0x2f
        /*0032*/ 	.short	(.L_10 - .L_9)
	.align		4
.L_9:
        /*0034*/ 	.word	index@(_Z5test2i)
        /*0038*/ 	.word	0x00000018


	//----- nvinfo : EIATTR_FRAME_SIZE
	.align		4
.L_10:
        /*003c*/ 	.byte	0x04, 0x11
        /*003e*/ 	.short	(.L_12 - .L_11)
	.align		4
.L_11:
        /*0040*/ 	.word	index@(_Z5test2i)
        /*0044*/ 	.word	0x00000000


	//----- nvinfo : EIATTR_MIN_STACK_SIZE
	.align		4
.L_12:
        /*0048*/ 	.byte	0x04, 0x12
        /*004a*/ 	.short	(.L_14 - .L_13)
	.align		4
.L_13:
        /*004c*/ 	.word	index@(_Z5test2i)
        /*0050*/ 	.word	0x00000000


	//----- nvinfo : EIATTR_MIN_STACK_SIZE
	.align		4
.L_14:
        /*0054*/ 	.byte	0x04, 0x12
        /*0056*/ 	.short	(.L_16 - .L_15)
	.align		4
.L_15:
        /*0058*/ 	.word	index@(_Z4testPPi)
        /*005c*/ 	.word	0x00000000


	//----- nvinfo : EIATTR_MIN_STACK_SIZE
	.align		4
.L_16:
        /*0060*/ 	.byte	0x04, 0x12
        /*0062*/ 	.short	(.L_18 - .L_17)
	.align		4
.L_17:
        /*0064*/ 	.word	index@(_Z14matrixAdditionPfS_S_i)
        /*0068*/ 	.word	0x00000000
.L_18:


//--------------------- .nv.compat                --------------------------
	.section	.nv.compat,"",@"SHT_CUDA_COMPAT_INFO"
	.align	4
        /*0000*/ 	.byte	0x02, 0x09, 0x00, 0x00, 0x02, 0x02, 0x01, 0x00, 0x02, 0x05, 0x05, 0x00, 0x03, 0x07, 0x01, 0x01
        /*0010*/ 	.byte	0x02, 0x03, 0x00, 0x00, 0x02, 0x06, 0x01, 0x00, 0x04, 0x0b, 0x08, 0x00, 0x09, 0x00, 0x00, 0x00
        /*0020*/ 	.byte	0x00, 0x00, 0x00, 0x00


//--------------------- .nv.info._Z5test2i        --------------------------
	.section	.nv.info._Z5test2i,"",@"SHT_CUDA_INFO"
	.sectionflags	@""
	.align	4


	//----- nvinfo : EIATTR_CUDA_API_VERSION
	.align		4
        /*0000*/ 	.byte	0x04, 0x37
        /*0002*/ 	.short	(.L_20 - .L_19)
.L_19:
        /*0004*/ 	.word	0x00000082


	//----- nvinfo : EIATTR_KPARAM_INFO
	.align		4
.L_20:
        /*0008*/ 	.byte	0x04, 0x17
        /*000a*/ 	.short	(.L_22 - .L_21)
.L_21:
        /*000c*/ 	.word	0x00000000
        /*0010*/ 	.short	0x0000
        /*0012*/ 	.short	0x0000
        /*0014*/ 	.byte	0x00, 0xf0, 0x11, 0x00


	//----- nvinfo : EIATTR_SPARSE_MMA_MASK
	.align		4
.L_22:
        /*0018*/ 	.byte	0x03, 0x50
        /*001a*/ 	.short	0x0000


	//----- nvinfo : EIATTR_MAXREG_COUNT
	.align		4
        /*001c*/ 	.byte	0x03, 0x1b
        /*001e*/ 	.short	0x00ff


	//----- nvinfo : EIATTR_EXTERNS
	.align		4
        /*0020*/ 	.byte	0x04, 0x0f
        /*0022*/ 	.short	(.L_24 - .L_23)


	//   ....[0]....
	.align		4
.L_23:
        /*0024*/ 	.word	index@(vprintf)


	//----- nvinfo : EIATTR_MERCURY_ISA_VERSION
	.align		4
.L_24:
        /*0028*/ 	.byte	0x03, 0x5f
        /*002a*/ 	.short	0x0101


	//----- nvinfo : EIATTR_VRC_CTA_INIT_COUNT
	.align		4
        /*002c*/ 	.byte	0x02, 0x4a
	.zero		1
	.zero		1


	//----- nvinfo : EIATTR_SYSCALL_OFFSETS
	.align		4
        /*0030*/ 	.byte	0x04, 0x46
        /*0032*/ 	.short	(.L_26 - .L_25)


	//   ....[0]....
.L_25:
        /*0034*/ 	.word	0x00000080


	//----- nvinfo : EIATTR_EXIT_INSTR_OFFSETS
	.align		4
.L_26:
        /*0038*/ 	.byte	0x04, 0x1c
        /*003a*/ 	.short	(.L_28 - .L_27)


	//   ....[0]....
.L_27:
        /*003c*/ 	.word	0x00000090


	//----- nvinfo : EIATTR_CBANK_PARAM_SIZE
	.align		4
.L_28:
        /*0040*/ 	.byte	0x03, 0x19
        /*0042*/ 	.short	0x0004


	//----- nvinfo : EIATTR_PARAM_CBANK
	.align		4
        /*0044*/ 	.byte	0x04, 0x0a
        /*0046*/ 	.short	(.L_30 - .L_29)
	.align		4
.L_29:
        /*0048*/ 	.word	index@(.nv.constant0._Z5test2i)
        /*004c*/ 	.short	0x0380
        /*004e*/ 	.short	0x0004


	//----- nvinfo : EIATTR_SW_WAR
	.align		4
.L_30:
        /*0050*/ 	.byte	0x04, 0x36
        /*0052*/ 	.short	(.L_32 - .L_31)
.L_31:
        /*0054*/ 	.word	0x00000008
.L_32:


//--------------------- .nv.info._Z4testPPi       --------------------------
	.section	.nv.info._Z4testPPi,"",@"SHT_CUDA_INFO"
	.sectionflags	@""
	.align	4


	//----- nvinfo : EIATTR_CUDA_API_VERSION
	.align		4
        /*0000*/ 	.byte	0x04, 0x37
        /*0002*/ 	.short	(.L_34 - .L_33)
.L_33:
        /*0004*/ 	.word	0x00000082


	//----- nvinfo : EIATTR_KPARAM_INFO
	.align		4
.L_34:
        /*0008*/ 	.byte	0x04, 0x17
        /*000a*/ 	.short	(.L_36 - .L_35)
.L_35:
        /*000c*/ 	.word	0x00000000
        /*0010*/ 	.short	0x0000
        /*0012*/ 	.short	0x0000
        /*0014*/ 	.byte	0x00, 0xf5, 0x21, 0x00


	//----- nvinfo : EIATTR_SPARSE_MMA_MASK
	.align		4
.L_36:
        /*0018*/ 	.byte	0x03, 0x50
        /*001a*/ 	.short	0x0000


	//----- nvinfo : EIATTR_MAXREG_COUNT
	.align		4
        /*001c*/ 	.byte	0x03, 0x1b
        /*001e*/ 	.short	0x00ff


	//----- nvinfo : EIATTR_MERCURY_ISA_VERSION
	.align		4
        /*0020*/ 	.byte	0x03, 0x5f
        /*0022*/ 	.short	0x0101


	//----- nvinfo : EIATTR_VRC_CTA_INIT_COUNT
	.align		4
        /*0024*/ 	.byte	0x02, 0x4a
	.zero		1
	.zero		1


	//----- nvinfo : EIATTR_EXIT_INSTR_OFFSETS
	.align		4
        /*0028*/ 	.byte	0x04, 0x1c
        /*002a*/ 	.short	(.L_38 - .L_37)


	//   ....[0]....
.L_37:
        /*002c*/ 	.word	0x000000b0


	//----- nvinfo : EIATTR_CBANK_PARAM_SIZE
	.align		4
.L_38:
        /*0030*/ 	.byte	0x03, 0x19
        /*0032*/ 	.short	0x0008


	//----- nvinfo : EIATTR_PARAM_CBANK
	.align		4
        /*0034*/ 	.byte	0x04, 0x0a
        /*0036*/ 	.short	(.L_40 - .L_39)
	.align		4
.L_39:
        /*0038*/ 	.word	index@(.nv.constant0._Z4testPPi)
        /*003c*/ 	.short	0x0380
        /*003e*/ 	.short	0x0008


	//----- nvinfo : EIATTR_SW_WAR
	.align		4
.L_40:
        /*0040*/ 	.byte	0x04, 0x36
        /*0042*/ 	.short	(.L_42 - .L_41)
.L_41:
        /*0044*/ 	.word	0x00000008
.L_42:


//--------------------- .nv.info._Z14matrixAdditionPfS_S_i --------------------------
	.section	.nv.info._Z14matrixAdditionPfS_S_i,"",@"SHT_CUDA_INFO"
	.sectionflags	@""
	.align	4


	//----- nvinfo : EIATTR_CUDA_API_VERSION
	.align		4
        /*0000*/ 	.byte	0x04, 0x37
        /*0002*/ 	.short	(.L_44 - .L_43)
.L_43:
        /*0004*/ 	.word	0x00000082


	//----- nvinfo : EIATTR_KPARAM_INFO
	.align		4
.L_44:
        /*0008*/ 	.byte	0x04, 0x17
        /*000a*/ 	.short	(.L_46 - .L_45)
.L_45:
        /*000c*/ 	.word	0x00000000
        /*0010*/ 	.short	0x0003
        /*0012*/ 	.short	0x0018
        /*0014*/ 	.byte	0x00, 0xf0, 0x11, 0x00


	//----- nvinfo : EIATTR_KPARAM_INFO
	.align		4
.L_46:
        /*0018*/ 	.byte	0x04, 0x17
        /*001a*/ 	.short	(.L_48 - .L_47)
.L_47:
        /*001c*/ 	.word	0x00000000
        /*0020*/ 	.short	0x0002
        /*0022*/ 	.short	0x0010
        /*0024*/ 	.byte	0x00, 0xf5, 0x21, 0x00


	//----- nvinfo : EIATTR_KPARAM_INFO
	.align		4
.L_48:
        /*0028*/ 	.byte	0x04, 0x17
        /*002a*/ 	.short	(.L_50 - .L_49)
.L_49:
        /*002c*/ 	.word	0x00000000
        /*0030*/ 	.short	0x0001
        /*0032*/ 	.short	0x0008
        /*0034*/ 	.byte	0x00, 0xf5, 0x21, 0x00


	//----- nvinfo : EIATTR_KPARAM_INFO
	.align		4
.L_50:
        /*0038*/ 	.byte	0x04, 0x17
        /*003a*/ 	.short	(.L_52 - .L_51)
.L_51:
        /*003c*/ 	.word	0x00000000
        /*0040*/ 	.short	0x0000
        /*0042*/ 	.short	0x0000
        /*0044*/ 	.byte	0x00, 0xf5, 0x21, 0x00


	//----- nvinfo : EIATTR_SPARSE_MMA_MASK
	.align		4
.L_52:
        /*0048*/ 	.byte	0x03, 0x50
        /*004a*/ 	.short	0x0000


	//----- nvinfo : EIATTR_MAXREG_COUNT
	.align		4
        /*004c*/ 	.byte	0x03, 0x1b
        /*004e*/ 	.short	0x00ff


	//----- nvinfo : EIATTR_MERCURY_ISA_VERSION
	.align		4
        /*0050*/ 	.byte	0x03, 0x5f
        /*0052*/ 	.short	0x0101


	//----- nvinfo : EIATTR_VRC_CTA_INIT_COUNT
	.align		4
        /*0054*/ 	.byte	0x02, 0x4a
	.zero		1
	.zero		1


	//----- nvinfo : EIATTR_EXIT_INSTR_OFFSETS
	.align		4
        /*0058*/ 	.byte	0x04, 0x1c
        /*005a*/ 	.short	(.L_54 - .L_53)


	//   ....[0]....
.L_53:
        /*005c*/ 	.word	0x00000070


	//   ....[1]....
        /*0060*/ 	.word	0x00000130


	//----- nvinfo : EIATTR_CBANK_PARAM_SIZE
	.align		4
.L_54:
        /*0064*/ 	.byte	0x03, 0x19
        /*0066*/ 	.short	0x001c


	//----- nvinfo : EIATTR_PARAM_CBANK
	.align		4
        /*0068*/ 	.byte	0x04, 0x0a
        /*006a*/ 	.short	(.L_56 - .L_55)
	.align		4
.L_55:
        /*006c*/ 	.word	index@(.nv.constant0._Z14matrixAdditionPfS_S_i)
        /*0070*/ 	.short	0x0380
        /*0072*/ 	.short	0x001c


	//----- nvinfo : EIATTR_SW_WAR
	.align		4
.L_56:
        /*0074*/ 	.byte	0x04, 0x36
        /*0076*/ 	.short	(.L_58 - .L_57)
.L_57:
        /*0078*/ 	.word	0x00000008
.L_58:


//--------------------- .nv.callgraph             --------------------------
	.section	.nv.callgraph,"",@"SHT_CUDA_CALLGRAPH"
	.align	4
	.sectionentsize	8
	.align		4
        /*0000*/ 	.word	0x00000000
	.align		4
        /*0004*/ 	.word	0xffffffff
	.align		4
        /*0008*/ 	.word	index@(_Z5test2i)
	.align		4
        /*000c*/ 	.word	index@(vprintf)
	.align		4
        /*0010*/ 	.word	0x00000000
	.align		4
        /*0014*/ 	.word	0xfffffffe
	.align		4
        /*0018*/ 	.word	0x00000000
	.align		4
        /*001c*/ 	.word	0xfffffffd
	.align		4
        /*0020*/ 	.word	0x00000000
	.align		4
        /*0024*/ 	.word	0xfffffffc


//--------------------- .nv.constant4             --------------------------
	.section	.nv.constant4,"a",@progbits
	.align	8
	.align		8
.nv.constant4:
        /*0000*/ 	.dword	vprintf
	.align		8
        /*0008*/ 	.dword	$str


//--------------------- .text._Z5test2i           --------------------------
	.section	.text._Z5test2i,"ax",@progbits
	.align	128
        .global         _Z5test2i
        .type           _Z5test2i,@function
        .size           _Z5test2i,(.L_x_4 - _Z5test2i)
        .other          _Z5test2i,@"STO_CUDA_ENTRY STV_DEFAULT"
_Z5test2i:
.text._Z5test2i:
[----:B------:R-:W0:Y:S01]  /*0000*/  LDC R1, c[0x0][0x37c] ;  /* 0x0000df00ff017b82 */ /* 0x000e220000000800 */
[----:B------:R-:W-:Y:S01]  /*0010*/  MOV R0, 0x0 ;  /* 0x0000000000007802 */ /* 0x000fe20000000f00 */
[----:B------:R-:W1:Y:S01]  /*0020*/  LDCU.64 UR4, c[0x4][0x8] ;  /* 0x01000100ff0477ac */ /* 0x000e620008000a00 */
[----:B------:R-:W-:-:S05]  /*0030*/  CS2R R6, SRZ ;  /* 0x0000000000067805 */ /* 0x000fca000001ff00 */
[----:B------:R2:W3:Y:S01]  /*0040*/  LDC.64 R2, c[0x4][R0] ;  /* 0x0100000000027b82 */ /* 0x0004e20000000a00 */
[----:B-1----:R-:W-:Y:S02]  /*0050*/  IMAD.U32 R4, RZ, RZ, UR4 ;  /* 0x00000004ff047e24 */ /* 0x002fe4000f8e00ff */
[----:B--2---:R-:W-:-:S07]  /*0060*/  IMAD.U32 R5, RZ, RZ, UR5 ;  /* 0x00000005ff057e24 */ /* 0x004fce000f8e00ff */
[----:B------:R-:W-:-:S07]  /*0070*/  LEPC R20, `(.L_x_0) ;  /* 0x000000001014794e */ /* 0x000fce0000000000 */
[----:B0--3--:R-:W-:Y:S05]  /*0080*/  CALL.ABS.NOINC R2 ;  /* 0x0000000002007343 */ /* 0x009fea0003c00000 */
.L_x_0:
[----:B------:R-:W-:Y:S05]  /*0090*/  EXIT ;  /* 0x000000000000794d */ /* 0x000fea0003800000 */
.L_x_1:
[----:B------:R-:W-:-:S00]  /*00a0*/  BRA `(.L_x_1) ;  /* 0xfffffffc00fc7947 */ /* 0x000fc0000383ffff */
[----:B------:R-:W-:-:S00]  /*00b0*/  NOP ;  /* 0x0000000000007918 */ /* 0x000fc00000000000 */
        /* <DEDUP_REMOVED lines=12> */
.L_x_4:


//--------------------- .text._Z4testPPi          --------------------------
	.section	.text._Z4testPPi,"ax",@progbits
	.align	128
        .global         _Z4testPPi
        .type           _Z4testPPi,@function
        .size           _Z4testPPi,(.L_x_5 - _Z4testPPi)
        .other          _Z4testPPi,@"STO_CUDA_ENTRY STV_DEFAULT"
_Z4testPPi:
.text._Z4testPPi:
[----:B------:R-:W-:Y:S01]  /*0000*/  LDC R1, c[0x0][0x37c] ;  /* 0x0000df00ff017b82 */ /* 0x000fe20000000800 */
[----:B------:R-:W0:Y:S07]  /*0010*/  S2R R5, SR_TID.X ;  /* 0x0000000000057919 */ /* 0x000e2e0000002100 */
[----:B------:R-:W0:Y:S01]  /*0020*/  LDC.64 R2, c[0x0][0x380] ;  /* 0x0000e000ff027b82 */ /* 0x000e220000000a00 */
[----:B------:R-:W1:Y:S01]  /*0030*/  LDCU.64 UR4, c[0x0][0x358] ;  /* 0x00006b00ff0477ac */ /* 0x000e620008000a00 */
[----:B0-----:R-:W-:-:S06]  /*0040*/  IMAD.WIDE.U32 R2, R5, 0x8, R2 ;  /* 0x0000000805027825 */ /* 0x001fcc00078e0002 */
[----:B-1----:R-:W2:Y:S01]  /*0050*/  LDG.E.64 R2, desc[UR4][R2.64] ;  /* 0x0000000402027981 */ /* 0x002ea2000c1e1b00 */
[----:B------:R-:W2:Y:S02]  /*0060*/  S2R R5, SR_TID.Y ;  /* 0x0000000000057919 */ /* 0x000ea40000002200 */
[----:B--2---:R-:W-:-:S05]  /*0070*/  IMAD.WIDE.U32 R4, R5, 0x4, R2 ;  /* 0x0000000405047825 */ /* 0x004fca00078e0002 */
[----:B------:R-:W2:Y:S02]  /*0080*/  LDG.E R0, desc[UR4][R4.64] ;  /* 0x0000000404007981 */ /* 0x000ea4000c1e1900 */
[----:B--2---:R-:W-:-:S05]  /*0090*/  IADD3 R7, PT, PT, R0, 0x1, RZ ;  /* 0x0000000100077810 */ /* 0x004fca0007ffe0ff */
[----:B------:R-:W-:Y:S01]  /*00a0*/  STG.E desc[UR4][R4.64], R7 ;  /* 0x0000000704007986 */ /* 0x000fe2000c101904 */
[----:B------:R-:W-:Y:S05]  /*00b0*/  EXIT ;  /* 0x000000000000794d */ /* 0x000fea0003800000 */
.L_x_2:
        /* <DEDUP_REMOVED lines=12> */
.L_x_5:


//--------------------- .text._Z14matrixAdditionPfS_S_i --------------------------
	.section	.text._Z14matrixAdditionPfS_S_i,"ax",@progbits
	.align	128
        .global         _Z14matrixAdditionPfS_S_i
        .type           _Z14matrixAdditionPfS_S_i,@function
        .size           _Z14matrixAdditionPfS_S_i,(.L_x_6 - _Z14matrixAdditionPfS_S_i)
        .other          _Z14matrixAdditionPfS_S_i,@"STO_CUDA_ENTRY STV_DEFAULT"
_Z14matrixAdditionPfS_S_i:
.text._Z14matrixAdditionPfS_S_i:
[----:B------:R-:W-:Y:S01]  /*0000*/  LDC R1, c[0x0][0x37c] ;  /* 0x0000df00ff017b82 */ /* 0x000fe20000000800 */
[----:B------:R-:W0:Y:S07]  /*0010*/  S2R R9, SR_TID.X ;  /* 0x0000000000097919 */ /* 0x000e2e0000002100 */
[----:B------:R-:W0:Y:S01]  /*0020*/  S2UR UR4, SR_CTAID.X ;  /* 0x00000000000479c3 */ /* 0x000e220000002500 */
[----:B------:R-:W1:Y:S07]  /*0030*/  LDCU UR5, c[0x0][0x398] ;  /* 0x00007300ff0577ac */ /* 0x000e6e0008000800 */
[----:B------:R-:W0:Y:S02]  /*0040*/  LDC R0, c[0x0][0x360] ;  /* 0x0000d800ff007b82 */ /* 0x000e240000000800 */
[----:B0-----:R-:W-:-:S05]  /*0050*/  IMAD R9, R0, UR4, R9 ;  /* 0x0000000400097c24 */ /* 0x001fca000f8e0209 */
[----:B-1----:R-:W-:-:S13]  /*0060*/  ISETP.GE.AND P0, PT, R9, UR5, PT ;  /* 0x0000000509007c0c */ /* 0x002fda000bf06270 */
[----:B------:R-:W-:Y:S05]  /*0070*/  @P0 EXIT ;  /* 0x000000000000094d */ /* 0x000fea0003800000 */
[----:B------:R-:W0:Y:S01]  /*0080*/  LDC.64 R2, c[0x0][0x380] ;  /* 0x0000e000ff027b82 */ /* 0x000e220000000a00 */
[----:B------:R-:W1:Y:S07]  /*0090*/  LDCU.64 UR4, c[0x0][0x358] ;  /* 0x00006b00ff0477ac */ /* 0x000e6e0008000a00 */
[----:B------:R-:W2:Y:S08]  /*00a0*/  LDC.64 R4, c[0x0][0x388] ;  /* 0x0000e200ff047b82 */ /* 0x000eb00000000a00 */
[----:B------:R-:W3:Y:S01]  /*00b0*/  LDC.64 R6, c[0x0][0x390] ;  /* 0x0000e400ff067b82 */ /* 0x000ee20000000a00 */
[----:B0-----:R-:W-:-:S06]  /*00c0*/  IMAD.WIDE R2, R9, 0x4, R2 ;  /* 0x0000000409027825 */ /* 0x001fcc00078e0202 */
[----:B-1----:R-:W4:Y:S01]  /*00d0*/  LDG.E R2, desc[UR4][R2.64] ;  /* 0x0000000402027981 */ /* 0x002f22000c1e1900 */
[----:B--2---:R-:W-:-:S06]  /*00e0*/  IMAD.WIDE R4, R9, 0x4, R4 ;  /* 0x0000000409047825 */ /* 0x004fcc00078e0204 */
[----:B------:R-:W4:Y:S01]  /*00f0*/  LDG.E R5, desc[UR4][R4.64] ;  /* 0x0000000404057981 */ /* 0x000f22000c1e1900 */
[----:B---3--:R-:W-:-:S04]  /*0100*/  IMAD.WIDE R6, R9, 0x4, R6 ;  /* 0x0000000409067825 */ /* 0x008fc800078e0206 */
[----:B----4-:R-:W-:-:S05]  /*0110*/  FADD R9, R2, R5 ;  /* 0x0000000502097221 */ /* 0x010fca0000000000 */
[----:B------:R-:W-:Y:S01]  /*0120*/  STG.E desc[UR4][R6.64], R9 ;  /* 0x0000000906007986 */ /* 0x000fe2000c101904 */
[----:B------:R-:W-:Y:S05]  /*0130*/  EXIT ;  /* 0x000000000000794d */ /* 0x000fea0003800000 */
.L_x_3:
        /* <DEDUP_REMOVED lines=12> */
.L_x_6:


//--------------------- .nv.global.init           --------------------------
	.section	.nv.global.init,"aw",@progbits
.nv.global.init:
	.type		$str,@object
	.size		$str,(.L_0 - $str)
$str:
        /*0000*/ 	.byte	0x43, 0x55, 0x44, 0x41, 0x20, 0x73, 0x61, 0x69, 0x64, 0x3a, 0x20, 0x68, 0x65, 0x6c, 0x6c, 0x6f
        /*0010*/ 	.byte	0x20, 0x77, 0x6f, 0x72, 0x6c, 0x64, 0x0a, 0x00
.L_0:


//--------------------- .nv.shared.reserved.0     --------------------------
	.section	.nv.shared.reserved.0,"aw",@nobits
	.weak		__nv_reservedSMEM_offset_0_alias
	.size		__nv_reservedSMEM_offset_0_alias, 0, 64
	.other		__nv_reservedSMEM_offset_0_alias,@"STO_CUDA_RESERVED_SHARED STV_DEFAULT"
__nv_reservedSMEM_offset_0_alias:
	.zero		0
	.zero		64


//--------------------- .nv.constant0._Z5test2i   --------------------------
	.section	.nv.constant0._Z5test2i,"a",@progbits
	.sectionflags	@""
	.align	4
.nv.constant0._Z5test2i:
	.zero		900


//--------------------- .nv.constant0._Z4testPPi  --------------------------
	.section	.nv.constant0._Z4testPPi,"a",@progbits
	.sectionflags	@""
	.align	4
.nv.constant0._Z4testPPi:
	.zero		904


//--------------------- .nv.constant0._Z14matrixAdditionPfS_S_i --------------------------
	.section	.nv.constant0._Z14matrixAdditionPfS_S_i,"a",@progbits
	.sectionflags	@""
	.align	4
.nv.constant0._Z14matrixAdditionPfS_S_i:
	.zero		924


//--------------------- SYMBOLS --------------------------

	.type		.nv.reservedSmem.offset0,@object
	.size		.nv.reservedSmem.offset0,0x4
	.type		vprintf,@function
